//
// Generated by NVIDIA NVVM Compiler
//
// Compiler Build ID: CL-36424714
// Cuda compilation tools, release 13.0, V13.0.88
// Based on NVVM 20.0.0
//

.version 9.0
.target sm_100
.address_size 64

	// .globl	_Z12mem_trs_testiPi
.extern .func  (.param .b32 func_retval0) vprintf
(
	.param .b64 vprintf_param_0,
	.param .b64 vprintf_param_1
)
;
.global .align 1 .b8 $str[33] = {116, 105, 100, 32, 58, 32, 37, 100, 44, 32, 103, 105, 100, 32, 58, 32, 37, 100, 44, 32, 118, 97, 108, 117, 101, 32, 58, 32, 37, 100, 32, 10};

.visible .entry _Z12mem_trs_testiPi(
	.param .u32 _Z12mem_trs_testiPi_param_0,
	.param .u64 .ptr .align 1 _Z12mem_trs_testiPi_param_1
)
{
	.local .align 8 .b8 	__local_depot0[16];
	.reg .b64 	%SP;
	.reg .b64 	%SPL;
	.reg .pred 	%p<2>;
	.reg .b32 	%r<9>;
	.reg .b64 	%rd<9>;

	mov.u64 	%SPL, __local_depot0;
	cvta.local.u64 	%SP, %SPL;
	ld.param.u32 	%r3, [_Z12mem_trs_testiPi_param_0];
	ld.param.u64 	%rd1, [_Z12mem_trs_testiPi_param_1];
	mov.u32 	%r4, %ctaid.x;
	mov.u32 	%r5, %ntid.x;
	mov.u32 	%r1, %tid.x;
	mad.lo.s32 	%r2, %r4, %r5, %r1;
	setp.ge.s32 	%p1, %r2, %r3;
	@%p1 bra 	$L__BB0_2;
	add.u64 	%rd2, %SP, 0;
	add.u64 	%rd3, %SPL, 0;
	cvta.to.global.u64 	%rd4, %rd1;
	mul.wide.s32 	%rd5, %r2, 4;
	add.s64 	%rd6, %rd4, %rd5;
	ld.global.u32 	%r6, [%rd6];
	st.local.v2.u32 	[%rd3], {%r1, %r2};
	st.local.u32 	[%rd3+8], %r6;
	mov.u64 	%rd7, $str;
	cvta.global.u64 	%rd8, %rd7;
	{ // callseq 0, 0
	.param .b64 param0;
	st.param.b64 	[param0], %rd8;
	.param .b64 param1;
	st.param.b64 	[param1], %rd2;
	.param .b32 retval0;
	call.uni (retval0), 
	vprintf, 
	(
	param0, 
	param1
	);
	ld.param.b32 	%r7, [retval0];
	} // callseq 0
$L__BB0_2:
	ret;

}


// ===== COMPILED SASS (sm_100) =====

	.target	sm_100

	.elftype	@"ET_EXEC"


//--------------------- .note.nv.tkinfo           --------------------------
	.section	.note.nv.tkinfo,"",@"SHT_NOTE"
	.sectionflags	@"SHF_NOTE_NV_TKINFO"
	.tkinfo
        /*0018*/ 	.word	0x00000002
        /*0030*/ 	.string	""
        /*0030*/ 	.string	"ptxas"
        /*0030*/ 	.string	"Cuda compilation tools, release 13.0, V13.0.88"
        /*0030*/ 	.string	"Build cuda_13.0.r13.0/compiler.36424714_0"
        /*0030*/ 	.string	"-arch sm_100 -m 64 "



//--------------------- .note.nv.cuinfo           --------------------------
	.section	.note.nv.cuinfo,"",@"SHT_NOTE"
	.sectionflags	@"SHF_NOTE_NV_CUINFO"
        /*0018*/ 	.short	0x0002
        /*001a*/ 	.short	0x0064
        /*001c*/ 	.short	0x0082
	.zero		2


//--------------------- .nv.info                  --------------------------
	.section	.nv.info,"",@"SHT_CUDA_INFO"
	.align	4


	//----- nvinfo : EIATTR_REGCOUNT
	.align		4
        /*0000*/ 	.byte	0x04, 0x2f
        /*0002*/ 	.short	(.L_2 - .L_1)
	.align		4
.L_1:
        /*0004*/ 	.word	index@(_Z12mem_trs_testiPi)
        /*0008*/ 	.word	0x00000018


	//----- nvinfo : EIATTR_FRAME_SIZE
	.align		4
.L_2:
        /*000c*/ 	.byte	0x04, 0x11
        /*000e*/ 	.short	(.L_4 - .L_3)
	.align		4
.L_3:
        /*0010*/ 	.word	index@(_Z12mem_trs_testiPi)
        /*0014*/ 	.word	0x00000010


	//----- nvinfo : EIATTR_MIN_STACK_SIZE
	.align		4
.L_4:
        /*0018*/ 	.byte	0x04, 0x12
        /*001a*/ 	.short	(.L_6 - .L_5)
	.align		4
.L_5:
        /*001c*/ 	.word	index@(_Z12mem_trs_testiPi)
        /*0020*/ 	.word	0x00000010
.L_6:


//--------------------- .nv.compat                --------------------------
	.section	.nv.compat,"",@"SHT_CUDA_COMPAT_INFO"
	.align	4
        /*0000*/ 	.byte	0x02, 0x09, 0x00, 0x00, 0x02, 0x02, 0x01, 0x00, 0x02, 0x05, 0x05, 0x00, 0x03, 0x07, 0x01, 0x01
        /*0010*/ 	.byte	0x02, 0x03, 0x00, 0x00, 0x02, 0x06, 0x01, 0x00, 0x04, 0x0b, 0x08, 0x00, 0x09, 0x00, 0x00, 0x00
        /*0020*/ 	.byte	0x00, 0x00, 0x00, 0x00


//--------------------- .nv.info._Z12mem_trs_testiPi --------------------------
	.section	.nv.info._Z12mem_trs_testiPi,"",@"SHT_CUDA_INFO"
	.sectionflags	@""
	.align	4


	//----- nvinfo : EIATTR_CUDA_API_VERSION
	.align		4
        /*0000*/ 	.byte	0x04, 0x37
        /*0002*/ 	.short	(.L_8 - .L_7)
.L_7:
        /*0004*/ 	.word	0x00000082


	//----- nvinfo : EIATTR_KPARAM_INFO
	.align		4
.L_8:
        /*0008*/ 	.byte	0x04, 0x17
        /*000a*/ 	.short	(.L_10 - .L_9)
.L_9:
        /*000c*/ 	.word	0x00000000
        /*0010*/ 	.short	0x0001
        /*0012*/ 	.short	0x0008
        /*0014*/ 	.byte	0x00, 0xf5, 0x21, 0x00


	//----- nvinfo : EIATTR_KPARAM_INFO
	.align		4
.L_10:
        /*0018*/ 	.byte	0x04, 0x17
        /*001a*/ 	.short	(.L_12 - .L_11)
.L_11:
        /*001c*/ 	.word	0x00000000
        /*0020*/ 	.short	0x0000
        /*0022*/ 	.short	0x0000
        /*0024*/ 	.byte	0x00, 0xf0, 0x11, 0x00


	//----- nvinfo : EIATTR_SPARSE_MMA_MASK
	.align		4
.L_12:
        /*0028*/ 	.byte	0x03, 0x50
        /*002a*/ 	.short	0x0000


	//----- nvinfo : EIATTR_MAXREG_COUNT
	.align		4
        /*002c*/ 	.byte	0x03, 0x1b
        /*002e*/ 	.short	0x00ff


	//----- nvinfo : EIATTR_EXTERNS
	.align		4
        /*0030*/ 	.byte	0x04, 0x0f
        /*0032*/ 	.short	(.L_14 - .L_13)


	//   ....[0]....
	.align		4
.L_13:
        /*0034*/ 	.word	index@(vprintf)


	//----- nvinfo : EIATTR_MERCURY_ISA_VERSION
	.align		4
.L_14:
        /*0038*/ 	.byte	0x03, 0x5f
        /*003a*/ 	.short	0x0101


	//----- nvinfo : EIATTR_VRC_CTA_INIT_COUNT
	.align		4
        /*003c*/ 	.byte	0x02, 0x4a
	.zero		1
	.zero		1


	//----- nvinfo : EIATTR_SYSCALL_OFFSETS
	.align		4
        /*0040*/ 	.byte	0x04, 0x46
        /*0042*/ 	.short	(.L_16 - .L_15)


	//   ....[0]....
.L_15:
        /*0044*/ 	.word	0x00000190


	//----- nvinfo : EIATTR_EXIT_INSTR_OFFSETS
	.align		4
.L_16:
        /*0048*/ 	.byte	0x04, 0x1c
        /*004a*/ 	.short	(.L_18 - .L_17)


	//   ....[0]....
.L_17:
        /*004c*/ 	.word	0x000000c0


	//   ....[1]....
        /*0050*/ 	.word	0x000001a0


	//----- nvinfo : EIATTR_CRS_STACK_SIZE
	.align		4
.L_18:
        /*0054*/ 	.byte	0x04, 0x1e
        /*0056*/ 	.short	(.L_20 - .L_19)
.L_19:
        /*0058*/ 	.word	0x00000000


	//----- nvinfo : EIATTR_CBANK_PARAM_SIZE
	.align		4
.L_20:
        /*005c*/ 	.byte	0x03, 0x19
        /*005e*/ 	.short	0x0010


	//----- nvinfo : EIATTR_PARAM_CBANK
	.align		4
        /*0060*/ 	.byte	0x04, 0x0a
        /*0062*/ 	.short	(.L_22 - .L_21)
	.align		4
.L_21:
        /*0064*/ 	.word	index@(.nv.constant0._Z12mem_trs_testiPi)
        /*0068*/ 	.short	0x0380
        /*006a*/ 	.short	0x0010


	//----- nvinfo : EIATTR_SW_WAR
	.align		4
.L_22:
        /*006c*/ 	.byte	0x04, 0x36
        /*006e*/ 	.short	(.L_24 - .L_23)
.L_23:
        /*0070*/ 	.word	0x00000008
.L_24:


//--------------------- .nv.callgraph             --------------------------
	.section	.nv.callgraph,"",@"SHT_CUDA_CALLGRAPH"
	.align	4
	.sectionentsize	8
	.align		4
        /*0000*/ 	.word	0x00000000
	.align		4
        /*0004*/ 	.word	0xffffffff
	.align		4
        /*0008*/ 	.word	index@(_Z12mem_trs_testiPi)
	.align		4
        /*000c*/ 	.word	index@(vprintf)
	.align		4
        /*0010*/ 	.word	0x00000000
	.align		4
        /*0014*/ 	.word	0xfffffffe
	.align		4
        /*0018*/ 	.word	0x00000000
	.align		4
        /*001c*/ 	.word	0xfffffffd
	.align		4
        /*0020*/ 	.word	0x00000000
	.align		4
        /*0024*/ 	.word	0xfffffffc


//--------------------- .nv.constant4             --------------------------
	.section	.nv.constant4,"a",@progbits
	.align	8
	.align		8
.nv.constant4:
        /*0000*/ 	.dword	vprintf
	.align		8
        /*0008*/ 	.dword	$str


//--------------------- .text._Z12mem_trs_testiPi --------------------------
	.section	.text._Z12mem_trs_testiPi,"ax",@progbits
	.align	128
        .global         _Z12mem_trs_testiPi
        .type           _Z12mem_trs_testiPi,@function
        .size           _Z12mem_trs_testiPi,(.L_x_2 - _Z12mem_trs_testiPi)
        .other          _Z12mem_trs_testiPi,@"STO_CUDA_ENTRY STV_DEFAULT"
_Z12mem_trs_testiPi:
.text._Z12mem_trs_testiPi:
[----:B------:R-:W0:Y:S01]  /*0000*/  LDC R1, c[0x0][0x37c] ;  /* 0x0000df00ff017b82 */ /* 0x000e220000000800 */
[----:B------:R-:W1:Y:S01]  /*0010*/  S2R R10, SR_TID.X ;  /* 0x00000000000a7919 */ /* 0x000e620000002100 */
[----:B------:R-:W2:Y:S06]  /*0020*/  LDCU UR5, c[0x0][0x2fc] ;  /* 0x00005f80ff0577ac */ /* 0x000eac0008000800 */
[----:B------:R-:W1:Y:S01]  /*0030*/  S2UR UR6, SR_CTAID.X ;  /* 0x00000000000679c3 */ /* 0x000e620000002500 */
[----:B0-----:R-:W-:Y:S01]  /*0040*/  VIADD R1, R1, 0xfffffff0 ;  /* 0xfffffff001017836 */ /* 0x001fe20000000000 */
[----:B------:R-:W0:Y:S01]  /*0050*/  LDCU UR7, c[0x0][0x380] ;  /* 0x00007000ff0777ac */ /* 0x000e220008000800 */
[----:B------:R-:W3:Y:S05]  /*0060*/  LDCU UR4, c[0x0][0x2f8] ;  /* 0x00005f00ff0477ac */ /* 0x000eea0008000800 */
[----:B------:R-:W1:Y:S01]  /*0070*/  LDC R11, c[0x0][0x360] ;  /* 0x0000d800ff0b7b82 */ /* 0x000e620000000800 */
[----:B---3--:R-:W-:-:S05]  /*0080*/  IADD3 R6, P1, PT, R1, UR4, RZ ;  /* 0x0000000401067c10 */ /* 0x008fca000ff3e0ff */
[----:B--2---:R-:W-:Y:S02]  /*0090*/  IMAD.X R7, RZ, RZ, UR5, P1 ;  /* 0x00000005ff077e24 */ /* 0x004fe400088e06ff */
[----:B-1----:R-:W-:-:S05]  /*00a0*/  IMAD R11, R11, UR6, R10 ;  /* 0x000000060b0b7c24 */ /* 0x002fca000f8e020a */
[----:B0-----:R-:W-:-:S13]  /*00b0*/  ISETP.GE.AND P0, PT, R11, UR7, PT ;  /* 0x000000070b007c0c */ /* 0x001fda000bf06270 */
[----:B------:R-:W-:Y:S05]  /*00c0*/  @P0 EXIT ;  /* 0x000000000000094d */ /* 0x000fea0003800000 */
[----:B------:R-:W0:Y:S01]  /*00d0*/  LDC.64 R2, c[0x0][0x388] ;  /* 0x0000e200ff027b82 */ /* 0x000e220000000a00 */
[----:B------:R-:W1:Y:S01]  /*00e0*/  LDCU.64 UR4, c[0x0][0x358] ;  /* 0x00006b00ff0477ac */ /* 0x000e620008000a00 */
[----:B0-----:R-:W-:-:S06]  /*00f0*/  IMAD.WIDE R2, R11, 0x4, R2 ;  /* 0x000000040b027825 */ /* 0x001fcc00078e0202 */
[----:B-1----:R-:W2:Y:S01]  /*0100*/  LDG.E R2, desc[UR4][R2.64] ;  /* 0x0000000402027981 */ /* 0x002ea2000c1e1900 */
[----:B------:R-:W-:Y:S01]  /*0110*/  MOV R0, 0x0 ;  /* 0x0000000000007802 */ /* 0x000fe20000000f00 */
[----:B------:R-:W0:Y:S02]  /*0120*/  LDCU.64 UR4, c[0x4][0x8] ;  /* 0x01000100ff0477ac */ /* 0x000e240008000a00 */
[----:B------:R1:W-:Y:S01]  /*0130*/  STL.64 [R1], R10 ;  /* 0x0000000a01007387 */ /* 0x0003e20000100a00 */
[----:B------:R1:W3:Y:S01]  /*0140*/  LDC.64 R8, c[0x4][R0] ;  /* 0x0100000000087b82 */ /* 0x0002e20000000a00 */
[----:B0-----:R-:W-:Y:S01]  /*0150*/  MOV R4, UR4 ;  /* 0x0000000400047c02 */ /* 0x001fe20008000f00 */
[----:B------:R-:W-:Y:S01]  /*0160*/  IMAD.U32 R5, RZ, RZ, UR5 ;  /* 0x00000005ff057e24 */ /* 0x000fe2000f8e00ff */
[----:B--23--:R1:W-:Y:S06]  /*0170*/  STL [R1+0x8], R2 ;  /* 0x0000080201007387 */ /* 0x00c3ec0000100800 */
[----:B------:R-:W-:-:S07]  /*0180*/  LEPC R20, `(.L_x_0) ;  /* 0x000000001014794e */ /* 0x000fce0000000000 */
[----:B-1----:R-:W-:Y:S05]  /*0190*/  CALL.ABS.NOINC R8 ;  /* 0x0000000008007343 */ /* 0x002fea0003c00000 */
.L_x_0:
[----:B------:R-:W-:Y:S05]  /*01a0*/  EXIT ;  /* 0x000000000000794d */ /* 0x000fea0003800000 */
.L_x_1:
[----:B------:R-:W-:-:S00]  /*01b0*/  BRA `(.L_x_1) ;  /* 0xfffffffc00fc7947 */ /* 0x000fc0000383ffff */
[----:B------:R-:W-:-:S00]  /*01c0*/  NOP ;  /* 0x0000000000007918 */ /* 0x000fc00000000000 */
        /* <DEDUP_REMOVED lines=11> */
.L_x_2:


//--------------------- .nv.global.init           --------------------------
	.section	.nv.global.init,"aw",@progbits
.nv.global.init:
	.type		$str,@object
	.size		$str,(.L_0 - $str)
$str:
        /*0000*/ 	.byte	0x74, 0x69, 0x64, 0x20, 0x3a, 0x20, 0x25, 0x64, 0x2c, 0x20, 0x67, 0x69, 0x64, 0x20, 0x3a, 0x20
        /*0010*/ 	.byte	0x25, 0x64, 0x2c, 0x20, 0x76, 0x61, 0x6c, 0x75, 0x65, 0x20, 0x3a, 0x20, 0x25, 0x64, 0x20, 0x0a
        /*0020*/ 	.byte	0x00
.L_0:


//--------------------- .nv.shared.reserved.0     --------------------------
	.section	.nv.shared.reserved.0,"aw",@nobits
	.weak		__nv_reservedSMEM_offset_0_alias
	.size		__nv_reservedSMEM_offset_0_alias, 0, 64
	.other		__nv_reservedSMEM_offset_0_alias,@"STO_CUDA_RESERVED_SHARED STV_DEFAULT"
__nv_reservedSMEM_offset_0_alias:
	.zero		0
	.zero		64


//--------------------- .nv.constant0._Z12mem_trs_testiPi --------------------------
	.section	.nv.constant0._Z12mem_trs_testiPi,"a",@progbits
	.sectionflags	@""
	.align	4
.nv.constant0._Z12mem_trs_testiPi:
	.zero		912


//--------------------- SYMBOLS --------------------------

	.type		.nv.reservedSmem.offset0,@object
	.size		.nv.reservedSmem.offset0,0x4
	.type		vprintf,@function
